//
// Generated by NVIDIA NVVM Compiler
//
// Compiler Build ID: CL-36424714
// Cuda compilation tools, release 13.0, V13.0.88
// Based on NVVM 20.0.0
//

.version 9.0
.target sm_100
.address_size 64

	// .globl	_Z15addition_kernelPiS_S_

.visible .entry _Z15addition_kernelPiS_S_(
	.param .u64 .ptr .align 1 _Z15addition_kernelPiS_S__param_0,
	.param .u64 .ptr .align 1 _Z15addition_kernelPiS_S__param_1,
	.param .u64 .ptr .align 1 _Z15addition_kernelPiS_S__param_2
)
{
	.reg .b32 	%r<13>;
	.reg .b64 	%rd<11>;

	ld.param.u64 	%rd1, [_Z15addition_kernelPiS_S__param_0];
	ld.param.u64 	%rd2, [_Z15addition_kernelPiS_S__param_1];
	ld.param.u64 	%rd3, [_Z15addition_kernelPiS_S__param_2];
	cvta.to.global.u64 	%rd4, %rd3;
	cvta.to.global.u64 	%rd5, %rd2;
	cvta.to.global.u64 	%rd6, %rd1;
	mov.u32 	%r1, %ntid.x;
	mov.u32 	%r2, %ctaid.x;
	mov.u32 	%r3, %tid.x;
	mad.lo.s32 	%r4, %r1, %r2, %r3;
	mov.u32 	%r5, %ntid.y;
	mov.u32 	%r6, %ctaid.y;
	mov.u32 	%r7, %tid.y;
	mad.lo.s32 	%r8, %r5, %r6, %r7;
	mad.lo.s32 	%r9, %r8, 1000, %r4;
	mul.wide.s32 	%rd7, %r9, 4;
	add.s64 	%rd8, %rd6, %rd7;
	ld.global.u32 	%r10, [%rd8];
	add.s64 	%rd9, %rd5, %rd7;
	ld.global.u32 	%r11, [%rd9];
	add.s32 	%r12, %r11, %r10;
	add.s64 	%rd10, %rd4, %rd7;
	st.global.u32 	[%rd10], %r12;
	ret;

}


// ===== COMPILED SASS (sm_100) =====

	.target	sm_100

	.elftype	@"ET_EXEC"


//--------------------- .note.nv.tkinfo           --------------------------
	.section	.note.nv.tkinfo,"",@"SHT_NOTE"
	.sectionflags	@"SHF_NOTE_NV_TKINFO"
	.tkinfo
        /*0018*/ 	.word	0x00000002
        /*0030*/ 	.string	""
        /*0030*/ 	.string	"ptxas"
        /*0030*/ 	.string	"Cuda compilation tools, release 13.0, V13.0.88"
        /*0030*/ 	.string	"Build cuda_13.0.r13.0/compiler.36424714_0"
        /*0030*/ 	.string	"-arch sm_100 -m 64 "



//--------------------- .note.nv.cuinfo           --------------------------
	.section	.note.nv.cuinfo,"",@"SHT_NOTE"
	.sectionflags	@"SHF_NOTE_NV_CUINFO"
        /*0018*/ 	.short	0x0002
        /*001a*/ 	.short	0x0064
        /*001c*/ 	.short	0x0082
	.zero		2


//--------------------- .nv.info                  --------------------------
	.section	.nv.info,"",@"SHT_CUDA_INFO"
	.align	4


	//----- nvinfo : EIATTR_REGCOUNT
	.align		4
        /*0000*/ 	.byte	0x04, 0x2f
        /*0002*/ 	.short	(.L_1 - .L_0)
	.align		4
.L_0:
        /*0004*/ 	.word	index@(_Z15addition_kernelPiS_S_)
        /*0008*/ 	.word	0x0000000c


	//----- nvinfo : EIATTR_FRAME_SIZE
	.align		4
.L_1:
        /*000c*/ 	.byte	0x04, 0x11
        /*000e*/ 	.short	(.L_3 - .L_2)
	.align		4
.L_2:
        /*0010*/ 	.word	index@(_Z15addition_kernelPiS_S_)
        /*0014*/ 	.word	0x00000000


	//----- nvinfo : EIATTR_MIN_STACK_SIZE
	.align		4
.L_3:
        /*0018*/ 	.byte	0x04, 0x12
        /*001a*/ 	.short	(.L_5 - .L_4)
	.align		4
.L_4:
        /*001c*/ 	.word	index@(_Z15addition_kernelPiS_S_)
        /*0020*/ 	.word	0x00000000
.L_5:


//--------------------- .nv.compat                --------------------------
	.section	.nv.compat,"",@"SHT_CUDA_COMPAT_INFO"
	.align	4
        /*0000*/ 	.byte	0x02, 0x09, 0x00, 0x00, 0x02, 0x02, 0x01, 0x00, 0x02, 0x05, 0x05, 0x00, 0x03, 0x07, 0x01, 0x01
        /*0010*/ 	.byte	0x02, 0x03, 0x00, 0x00, 0x02, 0x06, 0x01, 0x00, 0x04, 0x0b, 0x08, 0x00, 0x09, 0x00, 0x00, 0x00
        /*0020*/ 	.byte	0x00, 0x00, 0x00, 0x00


//--------------------- .nv.info._Z15addition_kernelPiS_S_ --------------------------
	.section	.nv.info._Z15addition_kernelPiS_S_,"",@"SHT_CUDA_INFO"
	.sectionflags	@""
	.align	4


	//----- nvinfo : EIATTR_CUDA_API_VERSION
	.align		4
        /*0000*/ 	.byte	0x04, 0x37
        /*0002*/ 	.short	(.L_7 - .L_6)
.L_6:
        /*0004*/ 	.word	0x00000082


	//----- nvinfo : EIATTR_KPARAM_INFO
	.align		4
.L_7:
        /*0008*/ 	.byte	0x04, 0x17
        /*000a*/ 	.short	(.L_9 - .L_8)
.L_8:
        /*000c*/ 	.word	0x00000000
        /*0010*/ 	.short	0x0002
        /*0012*/ 	.short	0x0010
        /*0014*/ 	.byte	0x00, 0xf5, 0x21, 0x00


	//----- nvinfo : EIATTR_KPARAM_INFO
	.align		4
.L_9:
        /*0018*/ 	.byte	0x04, 0x17
        /*001a*/ 	.short	(.L_11 - .L_10)
.L_10:
        /*001c*/ 	.word	0x00000000
        /*0020*/ 	.short	0x0001
        /*0022*/ 	.short	0x0008
        /*0024*/ 	.byte	0x00, 0xf5, 0x21, 0x00


	//----- nvinfo : EIATTR_KPARAM_INFO
	.align		4
.L_11:
        /*0028*/ 	.byte	0x04, 0x17
        /*002a*/ 	.short	(.L_13 - .L_12)
.L_12:
        /*002c*/ 	.word	0x00000000
        /*0030*/ 	.short	0x0000
        /*0032*/ 	.short	0x0000
        /*0034*/ 	.byte	0x00, 0xf5, 0x21, 0x00


	//----- nvinfo : EIATTR_SPARSE_MMA_MASK
	.align		4
.L_13:
        /*0038*/ 	.byte	0x03, 0x50
        /*003a*/ 	.short	0x0000


	//----- nvinfo : EIATTR_MAXREG_COUNT
	.align		4
        /*003c*/ 	.byte	0x03, 0x1b
        /*003e*/ 	.short	0x00ff


	//----- nvinfo : EIATTR_MERCURY_ISA_VERSION
	.align		4
        /*0040*/ 	.byte	0x03, 0x5f
        /*0042*/ 	.short	0x0101


	//----- nvinfo : EIATTR_VRC_CTA_INIT_COUNT
	.align		4
        /*0044*/ 	.byte	0x02, 0x4a
	.zero		1
	.zero		1


	//----- nvinfo : EIATTR_EXIT_INSTR_OFFSETS
	.align		4
        /*0048*/ 	.byte	0x04, 0x1c
        /*004a*/ 	.short	(.L_15 - .L_14)


	//   ....[0]....
.L_14:
        /*004c*/ 	.word	0x00000150


	//----- nvinfo : EIATTR_CBANK_PARAM_SIZE
	.align		4
.L_15:
        /*0050*/ 	.byte	0x03, 0x19
        /*0052*/ 	.short	0x0018


	//----- nvinfo : EIATTR_PARAM_CBANK
	.align		4
        /*0054*/ 	.byte	0x04, 0x0a
        /*0056*/ 	.short	(.L_17 - .L_16)
	.align		4
.L_16:
        /*0058*/ 	.word	index@(.nv.constant0._Z15addition_kernelPiS_S_)
        /*005c*/ 	.short	0x0380
        /*005e*/ 	.short	0x0018


	//----- nvinfo : EIATTR_SW_WAR
	.align		4
.L_17:
        /*0060*/ 	.byte	0x04, 0x36
        /*0062*/ 	.short	(.L_19 - .L_18)
.L_18:
        /*0064*/ 	.word	0x00000008
.L_19:


//--------------------- .nv.callgraph             --------------------------
	.section	.nv.callgraph,"",@"SHT_CUDA_CALLGRAPH"
	.align	4
	.sectionentsize	8
	.align		4
        /*0000*/ 	.word	0x00000000
	.align		4
        /*0004*/ 	.word	0xffffffff
	.align		4
        /*0008*/ 	.word	0x00000000
	.align		4
        /*000c*/ 	.word	0xfffffffe
	.align		4
        /*0010*/ 	.word	0x00000000
	.align		4
        /*0014*/ 	.word	0xfffffffd
	.align		4
        /*0018*/ 	.word	0x00000000
	.align		4
        /*001c*/ 	.word	0xfffffffc


//--------------------- .text._Z15addition_kernelPiS_S_ --------------------------
	.section	.text._Z15addition_kernelPiS_S_,"ax",@progbits
	.align	128
        .global         _Z15addition_kernelPiS_S_
        .type           _Z15addition_kernelPiS_S_,@function
        .size           _Z15addition_kernelPiS_S_,(.L_x_1 - _Z15addition_kernelPiS_S_)
        .other          _Z15addition_kernelPiS_S_,@"STO_CUDA_ENTRY STV_DEFAULT"
_Z15addition_kernelPiS_S_:
.text._Z15addition_kernelPiS_S_:
[----:B------:R-:W-:Y:S01]  /*0000*/  LDC R1, c[0x0][0x37c] ;  /* 0x0000df00ff017b82 */ /* 0x000fe20000000800 */
[----:B------:R-:W0:Y:S01]  /*0010*/  S2R R0, SR_CTAID.X ;  /* 0x0000000000007919 */ /* 0x000e220000002500 */
[----:B------:R-:W0:Y:S06]  /*0020*/  LDCU UR6, c[0x0][0x360] ;  /* 0x00006c00ff0677ac */ /* 0x000e2c0008000800 */
[----:B------:R-:W1:Y:S01]  /*0030*/  LDC.64 R2, c[0x0][0x380] ;  /* 0x0000e000ff027b82 */ /* 0x000e620000000a00 */
[----:B------:R-:W0:Y:S01]  /*0040*/  S2R R7, SR_TID.X ;  /* 0x0000000000077919 */ /* 0x000e220000002100 */
[----:B------:R-:W2:Y:S01]  /*0050*/  LDCU UR7, c[0x0][0x364] ;  /* 0x00006c80ff0777ac */ /* 0x000ea20008000800 */
[----:B------:R-:W2:Y:S01]  /*0060*/  S2R R6, SR_CTAID.Y ;  /* 0x0000000000067919 */ /* 0x000ea20000002600 */
[----:B------:R-:W3:Y:S04]  /*0070*/  LDCU.64 UR4, c[0x0][0x358] ;  /* 0x00006b00ff0477ac */ /* 0x000ee80008000a00 */
[----:B------:R-:W4:Y:S01]  /*0080*/  LDC.64 R4, c[0x0][0x388] ;  /* 0x0000e200ff047b82 */ /* 0x000f220000000a00 */
[----:B------:R-:W2:Y:S01]  /*0090*/  S2R R9, SR_TID.Y ;  /* 0x0000000000097919 */ /* 0x000ea20000002200 */
[----:B0-----:R-:W-:-:S02]  /*00a0*/  IMAD R0, R0, UR6, R7 ;  /* 0x0000000600007c24 */ /* 0x001fc4000f8e0207 */
[----:B--2---:R-:W-:-:S04]  /*00b0*/  IMAD R7, R6, UR7, R9 ;  /* 0x0000000706077c24 */ /* 0x004fc8000f8e0209 */
[----:B------:R-:W-:Y:S02]  /*00c0*/  IMAD R9, R7, 0x3e8, R0 ;  /* 0x000003e807097824 */ /* 0x000fe400078e0200 */
[----:B------:R-:W0:Y:S02]  /*00d0*/  LDC.64 R6, c[0x0][0x390] ;  /* 0x0000e400ff067b82 */ /* 0x000e240000000a00 */
[----:B-1----:R-:W-:-:S04]  /*00e0*/  IMAD.WIDE R2, R9, 0x4, R2 ;  /* 0x0000000409027825 */ /* 0x002fc800078e0202 */
[C---:B----4-:R-:W-:Y:S02]  /*00f0*/  IMAD.WIDE R4, R9.reuse, 0x4, R4 ;  /* 0x0000000409047825 */ /* 0x050fe400078e0204 */
[----:B---3--:R-:W2:Y:S04]  /*0100*/  LDG.E R2, desc[UR4][R2.64] ;  /* 0x0000000402027981 */ /* 0x008ea8000c1e1900 */
[----:B------:R-:W2:Y:S01]  /*0110*/  LDG.E R5, desc[UR4][R4.64] ;  /* 0x0000000404057981 */ /* 0x000ea2000c1e1900 */
[----:B0-----:R-:W-:Y:S01]  /*0120*/  IMAD.WIDE R6, R9, 0x4, R6 ;  /* 0x0000000409067825 */ /* 0x001fe200078e0206 */
[----:B--2---:R-:W-:-:S05]  /*0130*/  IADD3 R9, PT, PT, R2, R5, RZ ;  /* 0x0000000502097210 */ /* 0x004fca0007ffe0ff */
[----:B------:R-:W-:Y:S01]  /*0140*/  STG.E desc[UR4][R6.64], R9 ;  /* 0x0000000906007986 */ /* 0x000fe2000c101904 */
[----:B------:R-:W-:Y:S05]  /*0150*/  EXIT ;  /* 0x000000000000794d */ /* 0x000fea0003800000 */
.L_x_0:
[----:B------:R-:W-:-:S00]  /*0160*/  BRA `(.L_x_0) ;  /* 0xfffffffc00fc7947 */ /* 0x000fc0000383ffff */
[----:B------:R-:W-:-:S00]  /*0170*/  NOP ;  /* 0x0000000000007918 */ /* 0x000fc00000000000 */
        /* <DEDUP_REMOVED lines=8> */
.L_x_1:


//--------------------- .nv.shared.reserved.0     --------------------------
	.section	.nv.shared.reserved.0,"aw",@nobits
	.weak		__nv_reservedSMEM_offset_0_alias
	.size		__nv_reservedSMEM_offset_0_alias, 0, 64
	.other		__nv_reservedSMEM_offset_0_alias,@"STO_CUDA_RESERVED_SHARED STV_DEFAULT"
__nv_reservedSMEM_offset_0_alias:
	.zero		0
	.zero		64


//--------------------- .nv.constant0._Z15addition_kernelPiS_S_ --------------------------
	.section	.nv.constant0._Z15addition_kernelPiS_S_,"a",@progbits
	.sectionflags	@""
	.align	4
.nv.constant0._Z15addition_kernelPiS_S_:
	.zero		920


//--------------------- SYMBOLS --------------------------

	.type		.nv.reservedSmem.offset0,@object
	.size		.nv.reservedSmem.offset0,0x4
